//
// Generated by NVIDIA NVVM Compiler
//
// Compiler Build ID: CL-36424714
// Cuda compilation tools, release 13.0, V13.0.88
// Based on NVVM 20.0.0
//

.version 9.0
.target sm_100
.address_size 64

	// .globl	_Z3f_hifPKfPfi
.extern .shared .align 16 .b8 x_reg[];

.visible .entry _Z3f_hifPKfPfi(
	.param .u32 _Z3f_hifPKfPfi_param_0,
	.param .f32 _Z3f_hifPKfPfi_param_1,
	.param .u64 .ptr .align 1 _Z3f_hifPKfPfi_param_2,
	.param .u64 .ptr .align 1 _Z3f_hifPKfPfi_param_3,
	.param .u32 _Z3f_hifPKfPfi_param_4
)
{
	.reg .pred 	%p<11>;
	.reg .b32 	%r<34>;
	.reg .b32 	%f<37>;
	.reg .b64 	%rd<11>;
	.reg .b64 	%fd<3>;

	ld.param.u32 	%r16, [_Z3f_hifPKfPfi_param_0];
	ld.param.f32 	%f7, [_Z3f_hifPKfPfi_param_1];
	ld.param.u64 	%rd3, [_Z3f_hifPKfPfi_param_2];
	ld.param.u64 	%rd2, [_Z3f_hifPKfPfi_param_3];
	ld.param.u32 	%r17, [_Z3f_hifPKfPfi_param_4];
	cvta.to.global.u64 	%rd1, %rd3;
	mov.u32 	%r18, %ctaid.x;
	mov.u32 	%r1, %ntid.x;
	mov.u32 	%r2, %tid.x;
	mad.lo.s32 	%r3, %r18, %r1, %r2;
	mul.wide.s32 	%rd4, %r3, 4;
	add.s64 	%rd5, %rd1, %rd4;
	ld.global.f32 	%f1, [%rd5];
	setp.lt.s32 	%p1, %r16, 1;
	mov.f32 	%f35, 0f00000000;
	@%p1 bra 	$L__BB0_12;
	mov.f32 	%f35, 0f00000000;
	mov.b32 	%r29, 0;
$L__BB0_2:
	setp.lt.s32 	%p2, %r17, 1;
	@%p2 bra 	$L__BB0_7;
	add.s32 	%r5, %r29, %r2;
	mov.b32 	%r30, 0;
$L__BB0_4:
	add.s32 	%r7, %r5, %r30;
	setp.ge.u32 	%p3, %r7, %r16;
	@%p3 bra 	$L__BB0_6;
	mul.wide.u32 	%rd6, %r7, 4;
	add.s64 	%rd7, %rd1, %rd6;
	ld.global.f32 	%f10, [%rd7];
	add.s32 	%r21, %r30, %r2;
	shl.b32 	%r22, %r21, 2;
	mov.u32 	%r23, x_reg;
	add.s32 	%r24, %r23, %r22;
	st.shared.f32 	[%r24], %f10;
$L__BB0_6:
	add.s32 	%r30, %r30, %r1;
	setp.lt.s32 	%p4, %r30, %r17;
	@%p4 bra 	$L__BB0_4;
$L__BB0_7:
	setp.ge.s32 	%p5, %r3, %r16;
	bar.sync 	0;
	@%p5 bra 	$L__BB0_13;
	setp.lt.s32 	%p6, %r17, 1;
	@%p6 bra 	$L__BB0_11;
	mov.b32 	%r33, 0;
	mov.u32 	%r31, x_reg;
	mov.u32 	%r32, %r29;
$L__BB0_10:
	ld.shared.f32 	%f11, [%r31];
	sub.f32 	%f12, %f1, %f11;
	div.rn.f32 	%f13, %f12, %f7;
	neg.f32 	%f14, %f13;
	mul.f32 	%f15, %f13, %f14;
	mul.f32 	%f16, %f15, 0f3F000000;
	fma.rn.f32 	%f17, %f16, 0f3BBB989D, 0f3F000000;
	cvt.sat.f32.f32 	%f18, %f17;
	mov.f32 	%f19, 0f4B400001;
	mov.f32 	%f20, 0f437C0000;
	fma.rm.f32 	%f21, %f18, %f20, %f19;
	add.f32 	%f22, %f21, 0fCB40007F;
	neg.f32 	%f23, %f22;
	fma.rn.f32 	%f24, %f16, 0f3FB8AA3B, %f23;
	fma.rn.f32 	%f25, %f16, 0f32A57060, %f24;
	mov.b32 	%r27, %f21;
	shl.b32 	%r28, %r27, 23;
	mov.b32 	%f26, %r28;
	ex2.approx.ftz.f32 	%f27, %f25;
	fma.rn.f32 	%f35, %f27, %f26, %f35;
	add.s32 	%r33, %r33, 1;
	setp.lt.s32 	%p7, %r33, %r17;
	add.s32 	%r32, %r32, 1;
	setp.lt.s32 	%p8, %r32, %r16;
	and.pred  	%p9, %p7, %p8;
	add.s32 	%r31, %r31, 4;
	@%p9 bra 	$L__BB0_10;
$L__BB0_11:
	add.s32 	%r29, %r29, %r17;
	setp.lt.s32 	%p10, %r29, %r16;
	@%p10 bra 	$L__BB0_2;
$L__BB0_12:
	cvt.rn.f32.s32 	%f28, %r16;
	mul.f32 	%f29, %f7, %f28;
	rcp.rn.f32 	%f30, %f29;
	cvt.f64.f32 	%fd1, %f30;
	mul.f64 	%fd2, %fd1, 0d3FD9884533D3D180;
	cvt.rn.f32.f64 	%f31, %fd2;
	mul.f32 	%f32, %f35, %f31;
	cvta.to.global.u64 	%rd8, %rd2;
	add.s64 	%rd10, %rd8, %rd4;
	st.global.f32 	[%rd10], %f32;
$L__BB0_13:
	ret;

}


// ===== COMPILED SASS (sm_100) =====

	.target	sm_100

	.elftype	@"ET_EXEC"


//--------------------- .note.nv.tkinfo           --------------------------
	.section	.note.nv.tkinfo,"",@"SHT_NOTE"
	.sectionflags	@"SHF_NOTE_NV_TKINFO"
	.tkinfo
        /*0018*/ 	.word	0x00000002
        /*0030*/ 	.string	""
        /*0030*/ 	.string	"ptxas"
        /*0030*/ 	.string	"Cuda compilation tools, release 13.0, V13.0.88"
        /*0030*/ 	.string	"Build cuda_13.0.r13.0/compiler.36424714_0"
        /*0030*/ 	.string	"-arch sm_100 -m 64 "



//--------------------- .note.nv.cuinfo           --------------------------
	.section	.note.nv.cuinfo,"",@"SHT_NOTE"
	.sectionflags	@"SHF_NOTE_NV_CUINFO"
        /*0018*/ 	.short	0x0002
        /*001a*/ 	.short	0x0064
        /*001c*/ 	.short	0x0082
	.zero		2


//--------------------- .nv.info                  --------------------------
	.section	.nv.info,"",@"SHT_CUDA_INFO"
	.align	4


	//----- nvinfo : EIATTR_REGCOUNT
	.align		4
        /*0000*/ 	.byte	0x04, 0x2f
        /*0002*/ 	.short	(.L_1 - .L_0)
	.align		4
.L_0:
        /*0004*/ 	.word	index@(_Z3f_hifPKfPfi)
        /*0008*/ 	.word	0x00000018


	//----- nvinfo : EIATTR_FRAME_SIZE
	.align		4
.L_1:
        /*000c*/ 	.byte	0x04, 0x11
        /*000e*/ 	.short	(.L_3 - .L_2)
	.align		4
.L_2:
        /*0010*/ 	.word	index@($__internal_1_$__cuda_sm3x_div_rn_noftz_f32_slowpath)
        /*0014*/ 	.word	0x00000000


	//----- nvinfo : EIATTR_FRAME_SIZE
	.align		4
.L_3:
        /*0018*/ 	.byte	0x04, 0x11
        /*001a*/ 	.short	(.L_5 - .L_4)
	.align		4
.L_4:
        /*001c*/ 	.word	index@($__internal_0_$__cuda_sm20_rcp_rn_f32_slowpath)
        /*0020*/ 	.word	0x00000000


	//----- nvinfo : EIATTR_FRAME_SIZE
	.align		4
.L_5:
        /*0024*/ 	.byte	0x04, 0x11
        /*0026*/ 	.short	(.L_7 - .L_6)
	.align		4
.L_6:
        /*0028*/ 	.word	index@(_Z3f_hifPKfPfi)
        /*002c*/ 	.word	0x00000000


	//----- nvinfo : EIATTR_MIN_STACK_SIZE
	.align		4
.L_7:
        /*0030*/ 	.byte	0x04, 0x12
        /*0032*/ 	.short	(.L_9 - .L_8)
	.align		4
.L_8:
        /*0034*/ 	.word	index@(_Z3f_hifPKfPfi)
        /*0038*/ 	.word	0x00000000
.L_9:


//--------------------- .nv.compat                --------------------------
	.section	.nv.compat,"",@"SHT_CUDA_COMPAT_INFO"
	.align	4
        /*0000*/ 	.byte	0x02, 0x09, 0x00, 0x00, 0x02, 0x02, 0x01, 0x00, 0x02, 0x05, 0x05, 0x00, 0x03, 0x07, 0x01, 0x01
        /*0010*/ 	.byte	0x02, 0x03, 0x00, 0x00, 0x02, 0x06, 0x01, 0x00, 0x04, 0x0b, 0x08, 0x00, 0x01, 0x00, 0x00, 0x00
        /*0020*/ 	.byte	0x00, 0x00, 0x00, 0x00


//--------------------- .nv.info._Z3f_hifPKfPfi   --------------------------
	.section	.nv.info._Z3f_hifPKfPfi,"",@"SHT_CUDA_INFO"
	.sectionflags	@""
	.align	4


	//----- nvinfo : EIATTR_CUDA_API_VERSION
	.align		4
        /*0000*/ 	.byte	0x04, 0x37
        /*0002*/ 	.short	(.L_11 - .L_10)
.L_10:
        /*0004*/ 	.word	0x00000082


	//----- nvinfo : EIATTR_KPARAM_INFO
	.align		4
.L_11:
        /*0008*/ 	.byte	0x04, 0x17
        /*000a*/ 	.short	(.L_13 - .L_12)
.L_12:
        /*000c*/ 	.word	0x00000000
        /*0010*/ 	.short	0x0004
        /*0012*/ 	.short	0x0018
        /*0014*/ 	.byte	0x00, 0xf0, 0x11, 0x00


	//----- nvinfo : EIATTR_KPARAM_INFO
	.align		4
.L_13:
        /*0018*/ 	.byte	0x04, 0x17
        /*001a*/ 	.short	(.L_15 - .L_14)
.L_14:
        /*001c*/ 	.word	0x00000000
        /*0020*/ 	.short	0x0003
        /*0022*/ 	.short	0x0010
        /*0024*/ 	.byte	0x00, 0xf5, 0x21, 0x00


	//----- nvinfo : EIATTR_KPARAM_INFO
	.align		4
.L_15:
        /*0028*/ 	.byte	0x04, 0x17
        /*002a*/ 	.short	(.L_17 - .L_16)
.L_16:
        /*002c*/ 	.word	0x00000000
        /*0030*/ 	.short	0x0002
        /*0032*/ 	.short	0x0008
        /*0034*/ 	.byte	0x00, 0xf5, 0x21, 0x00


	//----- nvinfo : EIATTR_KPARAM_INFO
	.align		4
.L_17:
        /*0038*/ 	.byte	0x04, 0x17
        /*003a*/ 	.short	(.L_19 - .L_18)
.L_18:
        /*003c*/ 	.word	0x00000000
        /*0040*/ 	.short	0x0001
        /*0042*/ 	.short	0x0004
        /*0044*/ 	.byte	0x00, 0xf0, 0x11, 0x00


	//----- nvinfo : EIATTR_KPARAM_INFO
	.align		4
.L_19:
        /*0048*/ 	.byte	0x04, 0x17
        /*004a*/ 	.short	(.L_21 - .L_20)
.L_20:
        /*004c*/ 	.word	0x00000000
        /*0050*/ 	.short	0x0000
        /*0052*/ 	.short	0x0000
        /*0054*/ 	.byte	0x00, 0xf0, 0x11, 0x00


	//----- nvinfo : EIATTR_SPARSE_MMA_MASK
	.align		4
.L_21:
        /*0058*/ 	.byte	0x03, 0x50
        /*005a*/ 	.short	0x0000


	//----- nvinfo : EIATTR_MAXREG_COUNT
	.align		4
        /*005c*/ 	.byte	0x03, 0x1b
        /*005e*/ 	.short	0x00ff


	//----- nvinfo : EIATTR_NUM_BARRIERS
	.align		4
        /*0060*/ 	.byte	0x02, 0x4c
        /*0062*/ 	.byte	0x01
	.zero		1


	//----- nvinfo : EIATTR_MERCURY_ISA_VERSION
	.align		4
        /*0064*/ 	.byte	0x03, 0x5f
        /*0066*/ 	.short	0x0101


	//----- nvinfo : EIATTR_VRC_CTA_INIT_COUNT
	.align		4
        /*0068*/ 	.byte	0x02, 0x4a
	.zero		1
	.zero		1


	//----- nvinfo : EIATTR_EXIT_INSTR_OFFSETS
	.align		4
        /*006c*/ 	.byte	0x04, 0x1c
        /*006e*/ 	.short	(.L_23 - .L_22)


	//   ....[0]....
.L_22:
        /*0070*/ 	.word	0x000002b0


	//   ....[1]....
        /*0074*/ 	.word	0x00000720


	//----- nvinfo : EIATTR_CRS_STACK_SIZE
	.align		4
.L_23:
        /*0078*/ 	.byte	0x04, 0x1e
        /*007a*/ 	.short	(.L_25 - .L_24)
.L_24:
        /*007c*/ 	.word	0x00000000


	//----- nvinfo : EIATTR_CBANK_PARAM_SIZE
	.align		4
.L_25:
        /*0080*/ 	.byte	0x03, 0x19
        /*0082*/ 	.short	0x001c


	//----- nvinfo : EIATTR_PARAM_CBANK
	.align		4
        /*0084*/ 	.byte	0x04, 0x0a
        /*0086*/ 	.short	(.L_27 - .L_26)
	.align		4
.L_26:
        /*0088*/ 	.word	index@(.nv.constant0._Z3f_hifPKfPfi)
        /*008c*/ 	.short	0x0380
        /*008e*/ 	.short	0x001c


	//----- nvinfo : EIATTR_SW_WAR
	.align		4
.L_27:
        /*0090*/ 	.byte	0x04, 0x36
        /*0092*/ 	.short	(.L_29 - .L_28)
.L_28:
        /*0094*/ 	.word	0x00000008
.L_29:


//--------------------- .nv.callgraph             --------------------------
	.section	.nv.callgraph,"",@"SHT_CUDA_CALLGRAPH"
	.align	4
	.sectionentsize	8
	.align		4
        /*0000*/ 	.word	0x00000000
	.align		4
        /*0004*/ 	.word	0xffffffff
	.align		4
        /*0008*/ 	.word	0x00000000
	.align		4
        /*000c*/ 	.word	0xfffffffe
	.align		4
        /*0010*/ 	.word	0x00000000
	.align		4
        /*0014*/ 	.word	0xfffffffd
	.align		4
        /*0018*/ 	.word	0x00000000
	.align		4
        /*001c*/ 	.word	0xfffffffc


//--------------------- .text._Z3f_hifPKfPfi      --------------------------
	.section	.text._Z3f_hifPKfPfi,"ax",@progbits
	.align	128
        .global         _Z3f_hifPKfPfi
        .type           _Z3f_hifPKfPfi,@function
        .size           _Z3f_hifPKfPfi,(.L_x_28 - _Z3f_hifPKfPfi)
        .other          _Z3f_hifPKfPfi,@"STO_CUDA_ENTRY STV_DEFAULT"
_Z3f_hifPKfPfi:
.text._Z3f_hifPKfPfi:
[----:B------:R-:W-:Y:S01]  /*0000*/  LDC R1, c[0x0][0x37c] ;  /* 0x0000df00ff017b82 */ /* 0x000fe20000000800 */
[----:B------:R-:W0:Y:S01]  /*0010*/  S2R R5, SR_TID.X ;  /* 0x0000000000057919 */ /* 0x000e220000002100 */
[----:B------:R-:W1:Y:S06]  /*0020*/  LDCU UR6, c[0x0][0x380] ;  /* 0x00007000ff0677ac */ /* 0x000e6c0008000800 */
[----:B------:R-:W0:Y:S01]  /*0030*/  S2UR UR4, SR_CTAID.X ;  /* 0x00000000000479c3 */ /* 0x000e220000002500 */
[----:B------:R-:W-:Y:S01]  /*0040*/  IMAD.MOV.U32 R4, RZ, RZ, RZ ;  /* 0x000000ffff047224 */ /* 0x000fe200078e00ff */
[----:B------:R-:W2:Y:S06]  /*0050*/  LDCU.64 UR10, c[0x0][0x358] ;  /* 0x00006b00ff0a77ac */ /* 0x000eac0008000a00 */
[----:B------:R-:W0:Y:S01]  /*0060*/  LDC R6, c[0x0][0x360] ;  /* 0x0000d800ff067b82 */ /* 0x000e220000000800 */
[----:B-1----:R-:W-:Y:S01]  /*0070*/  UISETP.GE.AND UP0, UPT, UR6, 0x1, UPT ;  /* 0x000000010600788c */ /* 0x002fe2000bf06270 */
[----:B0-----:R-:W-:-:S08]  /*0080*/  IMAD R2, R6, UR4, R5 ;  /* 0x0000000406027c24 */ /* 0x001fd0000f8e0205 */
[----:B--2---:R-:W-:Y:S05]  /*0090*/  BRA.U !UP0, `(.L_x_0) ;  /* 0x0000000508407547 */ /* 0x004fea000b800000 */
[----:B------:R-:W0:Y:S02]  /*00a0*/  LDC.64 R8, c[0x0][0x388] ;  /* 0x0000e200ff087b82 */ /* 0x000e240000000a00 */
[----:B0-----:R-:W-:-:S05]  /*00b0*/  IMAD.WIDE R8, R2, 0x4, R8 ;  /* 0x0000000402087825 */ /* 0x001fca00078e0208 */
[----:B------:R0:W5:Y:S01]  /*00c0*/  LDG.E R7, desc[UR10][R8.64] ;  /* 0x0000000a08077981 */ /* 0x000162000c1e1900 */
[----:B------:R-:W-:Y:S01]  /*00d0*/  IMAD.MOV.U32 R4, RZ, RZ, RZ ;  /* 0x000000ffff047224 */ /* 0x000fe200078e00ff */
[----:B------:R-:W-:-:S06]  /*00e0*/  UMOV UR4, URZ ;  /* 0x000000ff00047c82 */ /* 0x000fcc0008000000 */
.L_x_9:
[----:B-1----:R-:W1:Y:S02]  /*00f0*/  LDCU UR7, c[0x0][0x398] ;  /* 0x00007300ff0777ac */ /* 0x002e640008000800 */
[----:B-1----:R-:W-:-:S09]  /*0100*/  UISETP.GE.AND UP0, UPT, UR7, 0x1, UPT ;  /* 0x000000010700788c */ /* 0x002fd2000bf06270 */
[----:B0-----:R-:W-:Y:S05]  /*0110*/  BRA.U !UP0, `(.L_x_1) ;  /* 0x0000000108587547 */ /* 0x001fea000b800000 */
[----:B------:R-:W1:Y:S01]  /*0120*/  LDC.64 R10, c[0x0][0x388] ;  /* 0x0000e200ff0a7b82 */ /* 0x000e620000000a00 */
[----:B------:R-:W-:Y:S01]  /*0130*/  VIADD R13, R5, UR4 ;  /* 0x00000004050d7c36 */ /* 0x000fe20008000000 */
[----:B------:R-:W2:Y:S01]  /*0140*/  LDCU UR12, c[0x0][0x380] ;  /* 0x00007000ff0c77ac */ /* 0x000ea20008000800 */
[----:B------:R-:W-:Y:S01]  /*0150*/  IMAD.MOV.U32 R0, RZ, RZ, RZ ;  /* 0x000000ffff007224 */ /* 0x000fe200078e00ff */
[----:B------:R-:W3:Y:S06]  /*0160*/  LDCU UR8, c[0x0][0x398] ;  /* 0x00007300ff0877ac */ /* 0x000eec0008000800 */
.L_x_4:
[----:B0-----:R-:W-:Y:S01]  /*0170*/  IMAD.IADD R9, R13, 0x1, R0 ;  /* 0x000000010d097824 */ /* 0x001fe200078e0200 */
[----:B------:R-:W-:Y:S04]  /*0180*/  BSSY.RECONVERGENT B0, `(.L_x_2) ;  /* 0x000000b000007945 */ /* 0x000fe80003800200 */
[----:B--2---:R-:W-:-:S13]  /*0190*/  ISETP.GE.U32.AND P0, PT, R9, UR12, PT ;  /* 0x0000000c09007c0c */ /* 0x004fda000bf06070 */
[----:B------:R-:W-:Y:S05]  /*01a0*/  @P0 BRA `(.L_x_3) ;  /* 0x0000000000200947 */ /* 0x000fea0003800000 */
[----:B-1----:R-:W-:-:S06]  /*01b0*/  IMAD.WIDE.U32 R8, R9, 0x4, R10 ;  /* 0x0000000409087825 */ /* 0x002fcc00078e000a */
[----:B------:R-:W2:Y:S01]  /*01c0*/  LDG.E R8, desc[UR10][R8.64] ;  /* 0x0000000a08087981 */ /* 0x000ea2000c1e1900 */
[----:B------:R-:W0:Y:S01]  /*01d0*/  S2UR UR6, SR_CgaCtaId ;  /* 0x00000000000679c3 */ /* 0x000e220000008800 */
[----:B------:R-:W-:Y:S01]  /*01e0*/  UMOV UR5, 0x400 ;  /* 0x0000040000057882 */ /* 0x000fe20000000000 */
[----:B------:R-:W-:Y:S01]  /*01f0*/  IMAD.IADD R3, R5, 0x1, R0 ;  /* 0x0000000105037824 */ /* 0x000fe200078e0200 */
[----:B0-----:R-:W-:-:S06]  /*0200*/  ULEA UR5, UR6, UR5, 0x18 ;  /* 0x0000000506057291 */ /* 0x001fcc000f8ec0ff */
[----:B------:R-:W-:-:S05]  /*0210*/  LEA R3, R3, UR5, 0x2 ;  /* 0x0000000503037c11 */ /* 0x000fca000f8e10ff */
[----:B--2---:R0:W-:Y:S02]  /*0220*/  STS [R3], R8 ;  /* 0x0000000803007388 */ /* 0x0041e40000000800 */
.L_x_3:
[----:B---3--:R-:W-:Y:S05]  /*0230*/  BSYNC.RECONVERGENT B0 ;  /* 0x0000000000007941 */ /* 0x008fea0003800200 */
.L_x_2:
[----:B------:R-:W-:Y:S01]  /*0240*/  IMAD.IADD R0, R6, 0x1, R0 ;  /* 0x0000000106007824 */ /* 0x000fe200078e0200 */
[----:B------:R-:W-:-:S04]  /*0250*/  UMOV UR7, UR8 ;  /* 0x0000000800077c82 */ /* 0x000fc80008000000 */
[----:B------:R-:W-:-:S13]  /*0260*/  ISETP.GE.AND P0, PT, R0, UR7, PT ;  /* 0x0000000700007c0c */ /* 0x000fda000bf06270 */
[----:B------:R-:W-:Y:S05]  /*0270*/  @!P0 BRA `(.L_x_4) ;  /* 0xfffffffc00bc8947 */ /* 0x000fea000383ffff */
.L_x_1:
[----:B------:R-:W2:Y:S01]  /*0280*/  LDCU UR6, c[0x0][0x380] ;  /* 0x00007000ff0677ac */ /* 0x000ea20008000800 */
[----:B------:R-:W-:Y:S01]  /*0290*/  BAR.SYNC.DEFER_BLOCKING 0x0 ;  /* 0x0000000000007b1d */ /* 0x000fe20000010000 */
[----:B--2---:R-:W-:-:S13]  /*02a0*/  ISETP.GE.AND P0, PT, R2, UR6, PT ;  /* 0x0000000602007c0c */ /* 0x004fda000bf06270 */
[----:B------:R-:W-:Y:S05]  /*02b0*/  @P0 EXIT ;  /* 0x000000000000094d */ /* 0x000fea0003800000 */
[----:B------:R-:W-:-:S09]  /*02c0*/  UISETP.GE.AND UP0, UPT, UR7, 0x1, UPT ;  /* 0x000000010700788c */ /* 0x000fd2000bf06270 */
[----:B------:R-:W-:Y:S05]  /*02d0*/  BRA.U !UP0, `(.L_x_5) ;  /* 0x0000000108a47547 */ /* 0x000fea000b800000 */
[----:B------:R-:W2:Y:S01]  /*02e0*/  S2UR UR6, SR_CgaCtaId ;  /* 0x00000000000679c3 */ /* 0x000ea20000008800 */
[----:B-1----:R-:W-:Y:S02]  /*02f0*/  HFMA2 R10, -RZ, RZ, 0, 0 ;  /* 0x00000000ff0a7431 */ /* 0x002fe400000001ff */
[----:B0-----:R-:W-:Y:S01]  /*0300*/  IMAD.U32 R8, RZ, RZ, UR4 ;  /* 0x00000004ff087e24 */ /* 0x001fe2000f8e00ff */
[----:B------:R-:W-:Y:S01]  /*0310*/  UMOV UR5, 0x400 ;  /* 0x0000040000057882 */ /* 0x000fe20000000000 */
[----:B------:R-:W0:Y:S03]  /*0320*/  LDCU UR9, c[0x0][0x380] ;  /* 0x00007000ff0977ac */ /* 0x000e260008000800 */
[----:B------:R-:W1:Y:S01]  /*0330*/  LDC R9, c[0x0][0x384] ;  /* 0x0000e100ff097b82 */ /* 0x000e620000000800 */
[----:B------:R-:W3:Y:S01]  /*0340*/  LDCU UR7, c[0x0][0x398] ;  /* 0x00007300ff0777ac */ /* 0x000ee20008000800 */
[----:B0-2---:R-:W-:-:S12]  /*0350*/  ULEA UR5, UR6, UR5, 0x18 ;  /* 0x0000000506057291 */ /* 0x005fd8000f8ec0ff */
.L_x_8:
[----:B------:R-:W0:Y:S01]  /*0360*/  LDS R0, [UR5] ;  /* 0x00000005ff007984 */ /* 0x000e220008000800 */
[----:B-1----:R-:W1:Y:S01]  /*0370*/  MUFU.RCP R12, R9 ;  /* 0x00000009000c7308 */ /* 0x002e620000001000 */
[----:B------:R-:W-:Y:S01]  /*0380*/  BSSY.RECONVERGENT B0, `(.L_x_6) ;  /* 0x000000c000007945 */ /* 0x000fe20003800200 */
[----:B-1----:R-:W-:-:S04]  /*0390*/  FFMA R3, R12, -R9, 1 ;  /* 0x3f8000000c037423 */ /* 0x002fc80000000809 */
[----:B------:R-:W-:Y:S01]  /*03a0*/  FFMA R3, R12, R3, R12 ;  /* 0x000000030c037223 */ /* 0x000fe2000000000c */
[----:B0----5:R-:W-:-:S04]  /*03b0*/  FADD R0, R7, -R0 ;  /* 0x8000000007007221 */ /* 0x021fc80000000000 */
[----:B------:R-:W0:Y:S01]  /*03c0*/  FCHK P0, R0, R9 ;  /* 0x0000000900007302 */ /* 0x000e220000000000 */
[----:B------:R-:W-:-:S04]  /*03d0*/  FFMA R12, R0, R3, RZ ;  /* 0x00000003000c7223 */ /* 0x000fc800000000ff */
[----:B------:R-:W-:-:S04]  /*03e0*/  FFMA R11, R12, -R9, R0 ;  /* 0x800000090c0b7223 */ /* 0x000fc80000000000 */
[----:B------:R-:W-:Y:S01]  /*03f0*/  FFMA R3, R3, R11, R12 ;  /* 0x0000000b03037223 */ /* 0x000fe2000000000c */
[----:B0-----:R-:W-:Y:S06]  /*0400*/  @!P0 BRA `(.L_x_7) ;  /* 0x00000000000c8947 */ /* 0x001fec0003800000 */
[----:B------:R-:W-:-:S07]  /*0410*/  MOV R12, 0x430 ;  /* 0x00000430000c7802 */ /* 0x000fce0000000f00 */
[----:B---3--:R-:W-:Y:S05]  /*0420*/  CALL.REL.NOINC `($__internal_1_$__cuda_sm3x_div_rn_noftz_f32_slowpath) ;  /* 0x00000004008c7944 */ /* 0x008fea0003c00000 */
[----:B------:R-:W-:-:S07]  /*0430*/  IMAD.MOV.U32 R3, RZ, RZ, R0 ;  /* 0x000000ffff037224 */ /* 0x000fce00078e0000 */
.L_x_7:
[----:B---3--:R-:W-:Y:S05]  /*0440*/  BSYNC.RECONVERGENT B0 ;  /* 0x0000000000007941 */ /* 0x008fea0003800200 */
.L_x_6:
[----:B------:R-:W-:Y:S02]  /*0450*/  IMAD.MOV.U32 R0, RZ, RZ, 0x3bbb989d ;  /* 0x3bbb989dff007424 */ /* 0x000fe400078e00ff */
[----:B------:R-:W-:Y:S01]  /*0460*/  FMUL.D2 R3, R3, -R3 ;  /* 0x8000000303037220 */ /* 0x000fe20000300000 */
[----:B------:R-:W-:Y:S01]  /*0470*/  IMAD.MOV.U32 R11, RZ, RZ, 0x437c0000 ;  /* 0x437c0000ff0b7424 */ /* 0x000fe200078e00ff */
[----:B------:R-:W-:Y:S01]  /*0480*/  UMOV UR6, UR9 ;  /* 0x0000000900067c82 */ /* 0x000fe20008000000 */
[----:B------:R-:W-:Y:S02]  /*0490*/  VIADD R10, R10, 0x1 ;  /* 0x000000010a0a7836 */ /* 0x000fe40000000000 */
[----:B------:R-:W-:Y:S01]  /*04a0*/  FFMA.SAT R0, R3, R0, 0.5 ;  /* 0x3f00000003007423 */ /* 0x000fe20000002000 */
[----:B------:R-:W-:Y:S01]  /*04b0*/  VIADD R8, R8, 0x1 ;  /* 0x0000000108087836 */ /* 0x000fe20000000000 */
[----:B------:R-:W-:Y:S02]  /*04c0*/  UIADD3 UR5, UPT, UPT, UR5, 0x4, URZ ;  /* 0x0000000405057890 */ /* 0x000fe4000fffe0ff */
[----:B------:R-:W-:Y:S01]  /*04d0*/  FFMA.RM R0, R0, R11, 12582913 ;  /* 0x4b40000100007423 */ /* 0x000fe2000000400b */
[----:B------:R-:W-:-:S02]  /*04e0*/  ISETP.GE.AND P0, PT, R10, UR7, PT ;  /* 0x000000070a007c0c */ /* 0x000fc4000bf06270 */
[----:B------:R-:W-:Y:S01]  /*04f0*/  ISETP.GE.AND P1, PT, R8, UR6, PT ;  /* 0x0000000608007c0c */ /* 0x000fe2000bf26270 */
[----:B------:R-:W-:-:S04]  /*0500*/  FADD R12, R0, -12583039 ;  /* 0xcb40007f000c7421 */ /* 0x000fc80000000000 */
[----:B------:R-:W-:-:S04]  /*0510*/  FFMA R12, R3, 1.4426950216293334961, -R12 ;  /* 0x3fb8aa3b030c7823 */ /* 0x000fc8000000080c */
[----:B------:R-:W-:Y:S01]  /*0520*/  FFMA R12, R3, 1.925963033500011079e-08, R12 ;  /* 0x32a57060030c7823 */ /* 0x000fe2000000000c */
[----:B------:R-:W-:-:S05]  /*0530*/  SHF.L.U32 R3, R0, 0x17, RZ ;  /* 0x0000001700037819 */ /* 0x000fca00000006ff */
[----:B------:R-:W0:Y:S02]  /*0540*/  MUFU.EX2 R12, R12 ;  /* 0x0000000c000c7308 */ /* 0x000e240000000800 */
[----:B0-----:R-:W-:Y:S01]  /*0550*/  FFMA R4, R3, R12, R4 ;  /* 0x0000000c03047223 */ /* 0x001fe20000000004 */
[----:B------:R-:W-:Y:S06]  /*0560*/  @!P0 BRA !P1, `(.L_x_8) ;  /* 0xfffffffc007c8947 */ /* 0x000fec000483ffff */
.L_x_5:
[----:B------:R-:W-:-:S04]  /*0570*/  UIADD3 UR4, UPT, UPT, UR4, UR7, URZ ;  /* 0x0000000704047290 */ /* 0x000fc8000fffe0ff */
[----:B------:R-:W-:-:S09]  /*0580*/  UISETP.GE.AND UP0, UPT, UR4, UR6, UPT ;  /* 0x000000060400728c */ /* 0x000fd2000bf06270 */
[----:B------:R-:W-:Y:S05]  /*0590*/  BRA.U !UP0, `(.L_x_9) ;  /* 0xfffffff908d47547 */ /* 0x000fea000b83ffff */
.L_x_0:
[----:B------:R-:W2:Y:S01]  /*05a0*/  LDCU UR4, c[0x0][0x384] ;  /* 0x00007080ff0477ac */ /* 0x000ea20008000800 */
[----:B------:R-:W-:-:S05]  /*05b0*/  I2FP.F32.S32 R0, UR6 ;  /* 0x0000000600007c45 */ /* 0x000fca0008201400 */
[----:B--2---:R-:W-:-:S04]  /*05c0*/  FMUL R0, R0, UR4 ;  /* 0x0000000400007c20 */ /* 0x004fc80008400000 */
[----:B0-----:R-:W-:-:S05]  /*05d0*/  VIADD R3, R0, 0x1800000 ;  /* 0x0180000000037836 */ /* 0x001fca0000000000 */
[----:B------:R-:W-:-:S04]  /*05e0*/  LOP3.LUT R3, R3, 0x7f800000, RZ, 0xc0, !PT ;  /* 0x7f80000003037812 */ /* 0x000fc800078ec0ff */
[----:B------:R-:W-:-:S13]  /*05f0*/  ISETP.GT.U32.AND P0, PT, R3, 0x1ffffff, PT ;  /* 0x01ffffff0300780c */ /* 0x000fda0003f04070 */
[----:B------:R-:W-:Y:S05]  /*0600*/  @P0 BRA `(.L_x_10) ;  /* 0x0000000000100947 */ /* 0x000fea0003800000 */
[----:B------:R-:W-:-:S07]  /*0610*/  MOV R6, 0x630 ;  /* 0x0000063000067802 */ /* 0x000fce0000000f00 */
[----:B-1---5:R-:W-:Y:S05]  /*0620*/  CALL.REL.NOINC `($__internal_0_$__cuda_sm20_rcp_rn_f32_slowpath) ;  /* 0x0000000000407944 */ /* 0x022fea0003c00000 */
[----:B------:R-:W-:Y:S01]  /*0630*/  IMAD.MOV.U32 R5, RZ, RZ, R3 ;  /* 0x000000ffff057224 */ /* 0x000fe200078e0003 */
[----:B------:R-:W-:Y:S06]  /*0640*/  BRA `(.L_x_11) ;  /* 0x0000000000107947 */ /* 0x000fec0003800000 */
.L_x_10:
[----:B------:R-:W0:Y:S02]  /*0650*/  MUFU.RCP R5, R0 ;  /* 0x0000000000057308 */ /* 0x000e240000001000 */
[----:B0-----:R-:W-:-:S04]  /*0660*/  FFMA R3, R0, R5, -1 ;  /* 0xbf80000000037423 */ /* 0x001fc80000000005 */
[----:B------:R-:W-:-:S04]  /*0670*/  FADD.FTZ R6, -R3, -RZ ;  /* 0x800000ff03067221 */ /* 0x000fc80000010100 */
[----:B------:R-:W-:-:S07]  /*0680*/  FFMA R5, R5, R6, R5 ;  /* 0x0000000605057223 */ /* 0x000fce0000000005 */
.L_x_11:
[----:B-----5:R-:W0:Y:S01]  /*0690*/  F2F.F64.F32 R6, R5 ;  /* 0x0000000500067310 */ /* 0x020e220000201800 */
[----:B------:R-:W-:Y:S01]  /*06a0*/  UMOV UR4, 0x33d3d180 ;  /* 0x33d3d18000047882 */ /* 0x000fe20000000000 */
[----:B------:R-:W-:Y:S01]  /*06b0*/  UMOV UR5, 0x3fd98845 ;  /* 0x3fd9884500057882 */ /* 0x000fe20000000000 */
[----:B------:R-:W2:Y:S01]  /*06c0*/  LDC.64 R8, c[0x0][0x390] ;  /* 0x0000e400ff087b82 */ /* 0x000ea20000000a00 */
[----:B0-----:R-:W-:-:S10]  /*06d0*/  DMUL R6, R6, UR4 ;  /* 0x0000000406067c28 */ /* 0x001fd40008000000 */
[----:B------:R-:W0:Y:S01]  /*06e0*/  F2F.F32.F64 R7, R6 ;  /* 0x0000000600077310 */ /* 0x000e220000301000 */
[----:B--2---:R-:W-:-:S04]  /*06f0*/  IMAD.WIDE R2, R2, 0x4, R8 ;  /* 0x0000000402027825 */ /* 0x004fc800078e0208 */
[----:B0-----:R-:W-:-:S05]  /*0700*/  FMUL R9, R7, R4 ;  /* 0x0000000407097220 */ /* 0x001fca0000400000 */
[----:B------:R-:W-:Y:S01]  /*0710*/  STG.E desc[UR10][R2.64], R9 ;  /* 0x0000000902007986 */ /* 0x000fe2000c10190a */
[----:B------:R-:W-:Y:S05]  /*0720*/  EXIT ;  /* 0x000000000000794d */ /* 0x000fea0003800000 */
        .weak           $__internal_0_$__cuda_sm20_rcp_rn_f32_slowpath
        .type           $__internal_0_$__cuda_sm20_rcp_rn_f32_slowpath,@function
        .size           $__internal_0_$__cuda_sm20_rcp_rn_f32_slowpath,($__internal_1_$__cuda_sm3x_div_rn_noftz_f32_slowpath - $__internal_0_$__cuda_sm20_rcp_rn_f32_slowpath)
$__internal_0_$__cuda_sm20_rcp_rn_f32_slowpath:
[----:B------:R-:W-:-:S05]  /*0730*/  IMAD.SHL.U32 R3, R0, 0x2, RZ ;  /* 0x0000000200037824 */ /* 0x000fca00078e00ff */
[----:B------:R-:W-:-:S04]  /*0740*/  SHF.R.U32.HI R3, RZ, 0x18, R3 ;  /* 0x00000018ff037819 */ /* 0x000fc80000011603 */
[----:B------:R-:W-:-:S13]  /*0750*/  ISETP.NE.U32.AND P0, PT, R3, RZ, PT ;  /* 0x000000ff0300720c */ /* 0x000fda0003f05070 */
[----:B------:R-:W-:Y:S05]  /*0760*/  @P0 BRA `(.L_x_12) ;  /* 0x00000000002c0947 */ /* 0x000fea0003800000 */
[----:B------:R-:W-:-:S05]  /*0770*/  IMAD.SHL.U32 R3, R0, 0x2, RZ ;  /* 0x0000000200037824 */ /* 0x000fca00078e00ff */
[----:B------:R-:W-:-:S13]  /*0780*/  ISETP.NE.AND P0, PT, R3, RZ, PT ;  /* 0x000000ff0300720c */ /* 0x000fda0003f05270 */
[----:B------:R2:W3:Y:S01]  /*0790*/  @!P0 MUFU.RCP R3, R0 ;  /* 0x0000000000038308 */ /* 0x0004e20000001000 */
[----:B------:R-:W-:Y:S05]  /*07a0*/  @!P0 BRA `(.L_x_13) ;  /* 0x0000000000a48947 */ /* 0x000fea0003800000 */
[----:B------:R-:W-:-:S04]  /*07b0*/  FFMA R5, R0, 1.84467440737095516160e+19, RZ ;  /* 0x5f80000000057823 */ /* 0x000fc800000000ff */
[----:B--2---:R-:W3:Y:S02]  /*07c0*/  MUFU.RCP R0, R5 ;  /* 0x0000000500007308 */ /* 0x004ee40000001000 */
[----:B---3--:R-:W-:-:S04]  /*07d0*/  FFMA R3, R5, R0, -1 ;  /* 0xbf80000005037423 */ /* 0x008fc80000000000 */
[----:B------:R-:W-:-:S04]  /*07e0*/  FADD.FTZ R3, -R3, -RZ ;  /* 0x800000ff03037221 */ /* 0x000fc80000010100 */
[----:B------:R-:W-:-:S04]  /*07f0*/  FFMA R0, R0, R3, R0 ;  /* 0x0000000300007223 */ /* 0x000fc80000000000 */
[----:B------:R-:W-:Y:S01]  /*0800*/  FFMA R3, R0, 1.84467440737095516160e+19, RZ ;  /* 0x5f80000000037823 */ /* 0x000fe200000000ff */
[----:B------:R-:W-:Y:S06]  /*0810*/  BRA `(.L_x_13) ;  /* 0x0000000000887947 */ /* 0x000fec0003800000 */
.L_x_12:
[----:B------:R-:W-:-:S05]  /*0820*/  VIADD R5, R3, 0xffffff03 ;  /* 0xffffff0303057836 */ /* 0x000fca0000000000 */
[----:B------:R-:W-:-:S13]  /*0830*/  ISETP.GT.U32.AND P0, PT, R5, 0x1, PT ;  /* 0x000000010500780c */ /* 0x000fda0003f04070 */
[----:B------:R-:W-:Y:S05]  /*0840*/  @P0 BRA `(.L_x_14) ;  /* 0x0000000000780947 */ /* 0x000fea0003800000 */
[----:B------:R-:W-:Y:S01]  /*0850*/  LOP3.LUT R7, R0, 0x7fffff, RZ, 0xc0, !PT ;  /* 0x007fffff00077812 */ /* 0x000fe200078ec0ff */
[----:B------:R-:W-:Y:S02]  /*0860*/  IMAD.MOV.U32 R12, RZ, RZ, 0x3 ;  /* 0x00000003ff0c7424 */ /* 0x000fe400078e00ff */
[----:B------:R-:W-:Y:S01]  /*0870*/  VIADD R3, R3, 0xffffff04 ;  /* 0xffffff0403037836 */ /* 0x000fe20000000000 */
[----:B------:R-:W-:Y:S02]  /*0880*/  LOP3.LUT R7, R7, 0x3f800000, RZ, 0xfc, !PT ;  /* 0x3f80000007077812 */ /* 0x000fe400078efcff */
[----:B------:R-:W-:Y:S02]  /*0890*/  SHF.L.U32 R11, R12, R5, RZ ;  /* 0x000000050c0b7219 */ /* 0x000fe400000006ff */
[----:B------:R-:W0:Y:S02]  /*08a0*/  MUFU.RCP R8, R7 ;  /* 0x0000000700087308 */ /* 0x000e240000001000 */
[----:B0-----:R-:W-:-:S04]  /*08b0*/  FFMA R9, R7, R8, -1 ;  /* 0xbf80000007097423 */ /* 0x001fc80000000008 */
[----:B------:R-:W-:-:S04]  /*08c0*/  FADD.FTZ R9, -R9, -RZ ;  /* 0x800000ff09097221 */ /* 0x000fc80000010100 */
[CCC-:B------:R-:W-:Y:S01]  /*08d0*/  FFMA.RM R10, R8.reuse, R9.reuse, R8.reuse ;  /* 0x00000009080a7223 */ /* 0x1c0fe20000004008 */
[----:B------:R-:W-:-:S04]  /*08e0*/  FFMA.RP R9, R8, R9, R8 ;  /* 0x0000000908097223 */ /* 0x000fc80000008008 */
[C---:B------:R-:W-:Y:S02]  /*08f0*/  LOP3.LUT R8, R10.reuse, 0x7fffff, RZ, 0xc0, !PT ;  /* 0x007fffff0a087812 */ /* 0x040fe400078ec0ff */
[----:B------:R-:W-:Y:S02]  /*0900*/  FSETP.NEU.FTZ.AND P0, PT, R10, R9, PT ;  /* 0x000000090a00720b */ /* 0x000fe40003f1d000 */
[----:B------:R-:W-:Y:S02]  /*0910*/  LOP3.LUT R8, R8, 0x800000, RZ, 0xfc, !PT ;  /* 0x0080000008087812 */ /* 0x000fe400078efcff */
[----:B------:R-:W-:Y:S02]  /*0920*/  SEL R9, RZ, 0xffffffff, !P0 ;  /* 0xffffffffff097807 */ /* 0x000fe40004000000 */
[----:B------:R-:W-:Y:S02]  /*0930*/  LOP3.LUT R10, R11, R8, RZ, 0xc0, !PT ;  /* 0x000000080b0a7212 */ /* 0x000fe400078ec0ff */
[----:B------:R-:W-:-:S02]  /*0940*/  IADD3 R9, PT, PT, -R9, RZ, RZ ;  /* 0x000000ff09097210 */ /* 0x000fc40007ffe1ff */
[-C--:B------:R-:W-:Y:S02]  /*0950*/  SHF.R.U32.HI R10, RZ, R5.reuse, R10 ;  /* 0x00000005ff0a7219 */ /* 0x080fe4000001160a */
[--C-:B------:R-:W-:Y:S02]  /*0960*/  LOP3.LUT P1, RZ, R9, R5, R8.reuse, 0xf8, !PT ;  /* 0x0000000509ff7212 */ /* 0x100fe4000782f808 */
[C---:B------:R-:W-:Y:S02]  /*0970*/  LOP3.LUT P0, RZ, R10.reuse, 0x1, RZ, 0xc0, !PT ;  /* 0x000000010aff7812 */ /* 0x040fe4000780c0ff */
[----:B------:R-:W-:Y:S02]  /*0980*/  LOP3.LUT P2, RZ, R10, 0x2, RZ, 0xc0, !PT ;  /* 0x000000020aff7812 */ /* 0x000fe4000784c0ff */
[----:B------:R-:W-:Y:S02]  /*0990*/  SHF.R.U32.HI R3, RZ, R3, R8 ;  /* 0x00000003ff037219 */ /* 0x000fe40000011608 */
[----:B------:R-:W-:-:S02]  /*09a0*/  PLOP3.LUT P0, PT, P0, P1, P2, 0xe0, 0x0 ;  /* 0x000000000000781c */ /* 0x000fc40000703c20 */
[----:B------:R-:W-:Y:S02]  /*09b0*/  LOP3.LUT P1, RZ, R0, 0x7fffff, RZ, 0xc0, !PT ;  /* 0x007fffff00ff7812 */ /* 0x000fe4000782c0ff */
[----:B------:R-:W-:-:S05]  /*09c0*/  SEL R5, RZ, 0x1, !P0 ;  /* 0x00000001ff057807 */ /* 0x000fca0004000000 */
[----:B------:R-:W-:-:S05]  /*09d0*/  IMAD.MOV R5, RZ, RZ, -R5 ;  /* 0x000000ffff057224 */ /* 0x000fca00078e0a05 */
[----:B------:R-:W-:-:S13]  /*09e0*/  ISETP.GE.AND P0, PT, R5, RZ, PT ;  /* 0x000000ff0500720c */ /* 0x000fda0003f06270 */
[----:B------:R-:W-:-:S04]  /*09f0*/  @!P0 VIADD R3, R3, 0x1 ;  /* 0x0000000103038836 */ /* 0x000fc80000000000 */
[----:B------:R-:W-:-:S05]  /*0a00*/  @!P1 IMAD.SHL.U32 R3, R3, 0x2, RZ ;  /* 0x0000000203039824 */ /* 0x000fca00078e00ff */
[----:B------:R-:W-:Y:S01]  /*0a10*/  LOP3.LUT R3, R3, 0x80000000, R0, 0xf8, !PT ;  /* 0x8000000003037812 */ /* 0x000fe200078ef800 */
[----:B------:R-:W-:Y:S06]  /*0a20*/  BRA `(.L_x_13) ;  /* 0x0000000000047947 */ /* 0x000fec0003800000 */
.L_x_14:
[----:B------:R0:W1:Y:S02]  /*0a30*/  MUFU.RCP R3, R0 ;  /* 0x0000000000037308 */ /* 0x0000640000001000 */
.L_x_13:
[----:B------:R-:W-:-:S04]  /*0a40*/  IMAD.MOV.U32 R7, RZ, RZ, 0x0 ;  /* 0x00000000ff077424 */ /* 0x000fc800078e00ff */
[----:B0123--:R-:W-:Y:S05]  /*0a50*/  RET.REL.NODEC R6 `(_Z3f_hifPKfPfi) ;  /* 0xfffffff406687950 */ /* 0x00ffea0003c3ffff */
        .weak           $__internal_1_$__cuda_sm3x_div_rn_noftz_f32_slowpath
        .type           $__internal_1_$__cuda_sm3x_div_rn_noftz_f32_slowpath,@function
        .size           $__internal_1_$__cuda_sm3x_div_rn_noftz_f32_slowpath,(.L_x_28 - $__internal_1_$__cuda_sm3x_div_rn_noftz_f32_slowpath)
$__internal_1_$__cuda_sm3x_div_rn_noftz_f32_slowpath:
[----:B------:R-:W0:Y:S01]  /*0a60*/  LDC R3, c[0x0][0x384] ;  /* 0x0000e100ff037b82 */ /* 0x000e220000000800 */
[--C-:B------:R-:W-:Y:S01]  /*0a70*/  SHF.R.U32.HI R11, RZ, 0x17, R0.reuse ;  /* 0x00000017ff0b7819 */ /* 0x100fe20000011600 */
[----:B------:R-:W1:Y:S01]  /*0a80*/  LDCU UR6, c[0x0][0x384] ;  /* 0x00007080ff0677ac */ /* 0x000e620008000800 */
[----:B------:R-:W-:Y:S01]  /*0a90*/  BSSY.RECONVERGENT B1, `(.L_x_15) ;  /* 0x0000064000017945 */ /* 0x000fe20003800200 */
[----:B------:R-:W-:Y:S01]  /*0aa0*/  IMAD.MOV.U32 R14, RZ, RZ, R0 ;  /* 0x000000ffff0e7224 */ /* 0x000fe200078e0000 */
[----:B------:R-:W-:-:S04]  /*0ab0*/  LOP3.LUT R18, R11, 0xff, RZ, 0xc0, !PT ;  /* 0x000000ff0b127812 */ /* 0x000fc800078ec0ff */
[----:B------:R-:W-:Y:S01]  /*0ac0*/  IADD3 R17, PT, PT, R18, -0x1, RZ ;  /* 0xffffffff12117810 */ /* 0x000fe20007ffe0ff */
[----:B-1----:R-:W-:Y:S01]  /*0ad0*/  IMAD.U32 R15, RZ, RZ, UR6 ;  /* 0x00000006ff0f7e24 */ /* 0x002fe2000f8e00ff */
[----:B0-----:R-:W-:-:S04]  /*0ae0*/  SHF.R.U32.HI R13, RZ, 0x17, R3 ;  /* 0x00000017ff0d7819 */ /* 0x001fc80000011603 */
[----:B------:R-:W-:-:S05]  /*0af0*/  LOP3.LUT R13, R13, 0xff, RZ, 0xc0, !PT ;  /* 0x000000ff0d0d7812 */ /* 0x000fca00078ec0ff */
[----:B------:R-:W-:-:S05]  /*0b00*/  VIADD R16, R13, 0xffffffff ;  /* 0xffffffff0d107836 */ /* 0x000fca0000000000 */
[----:B------:R-:W-:-:S04]  /*0b10*/  ISETP.GT.U32.AND P0, PT, R16, 0xfd, PT ;  /* 0x000000fd1000780c */ /* 0x000fc80003f04070 */
[----:B------:R-:W-:-:S13]  /*0b20*/  ISETP.GT.U32.OR P0, PT, R17, 0xfd, P0 ;  /* 0x000000fd1100780c */ /* 0x000fda0000704470 */
[----:B------:R-:W-:Y:S01]  /*0b30*/  @!P0 IMAD.MOV.U32 R11, RZ, RZ, RZ ;  /* 0x000000ffff0b8224 */ /* 0x000fe200078e00ff */
[----:B------:R-:W-:Y:S06]  /*0b40*/  @!P0 BRA `(.L_x_16) ;  /* 0x00000000005c8947 */ /* 0x000fec0003800000 */
[----:B------:R-:W-:Y:S02]  /*0b50*/  FSETP.GTU.FTZ.AND P1, PT, |R3|, +INF , PT ;  /* 0x7f8000000300780b */ /* 0x000fe40003f3c200 */
[----:B------:R-:W-:-:S04]  /*0b60*/  FSETP.GTU.FTZ.AND P0, PT, |R0|, +INF , PT ;  /* 0x7f8000000000780b */ /* 0x000fc80003f1c200 */
[----:B------:R-:W-:-:S13]  /*0b70*/  PLOP3.LUT P0, PT, P0, P1, PT, 0xf8, 0x8f ;  /* 0x00000000008f781c */ /* 0x000fda0000703f70 */
[----:B------:R-:W-:Y:S05]  /*0b80*/  @P0 BRA `(.L_x_17) ;  /* 0x00000004004c0947 */ /* 0x000fea0003800000 */
[----:B------:R-:W-:-:S13]  /*0b90*/  LOP3.LUT P0, RZ, R15, 0x7fffffff, R14, 0xc8, !PT ;  /* 0x7fffffff0fff7812 */ /* 0x000fda000780c80e */
[----:B------:R-:W-:Y:S05]  /*0ba0*/  @!P0 BRA `(.L_x_18) ;  /* 0x00000004003c8947 */ /* 0x000fea0003800000 */
[C---:B------:R-:W-:Y:S02]  /*0bb0*/  FSETP.NEU.FTZ.AND P2, PT, |R0|.reuse, +INF , PT ;  /* 0x7f8000000000780b */ /* 0x040fe40003f5d200 */
[----:B------:R-:W-:Y:S02]  /*0bc0*/  FSETP.NEU.FTZ.AND P1, PT, |R3|, +INF , PT ;  /* 0x7f8000000300780b */ /* 0x000fe40003f3d200 */
[----:B------:R-:W-:-:S11]  /*0bd0*/  FSETP.NEU.FTZ.AND P0, PT, |R0|, +INF , PT ;  /* 0x7f8000000000780b */ /* 0x000fd60003f1d200 */
[----:B------:R-:W-:Y:S05]  /*0be0*/  @!P1 BRA !P2, `(.L_x_18) ;  /* 0x00000004002c9947 */ /* 0x000fea0005000000 */
[----:B------:R-:W-:-:S04]  /*0bf0*/  LOP3.LUT P2, RZ, R14, 0x7fffffff, RZ, 0xc0, !PT ;  /* 0x7fffffff0eff7812 */ /* 0x000fc8000784c0ff */
[----:B------:R-:W-:-:S13]  /*0c00*/  PLOP3.LUT P1, PT, P1, P2, PT, 0x2f, 0xf2 ;  /* 0x0000000000f2781c */ /* 0x000fda0000f24577 */
[----:B------:R-:W-:Y:S05]  /*0c10*/  @P1 BRA `(.L_x_19) ;  /* 0x0000000400181947 */ /* 0x000fea0003800000 */
[----:B------:R-:W-:-:S04]  /*0c20*/  LOP3.LUT P1, RZ, R15, 0x7fffffff, RZ, 0xc0, !PT ;  /* 0x7fffffff0fff7812 */ /* 0x000fc8000782c0ff */
[----:B------:R-:W-:-:S13]  /*0c30*/  PLOP3.LUT P0, PT, P0, P1, PT, 0x2f, 0xf2 ;  /* 0x0000000000f2781c */ /* 0x000fda0000702577 */
[----:B------:R-:W-:Y:S05]  /*0c40*/  @P0 BRA `(.L_x_20) ;  /* 0x0000000400000947 */ /* 0x000fea0003800000 */
[----:B------:R-:W-:Y:S02]  /*0c50*/  ISETP.GE.AND P0, PT, R17, RZ, PT ;  /* 0x000000ff1100720c */ /* 0x000fe40003f06270 */
[----:B------:R-:W-:-:S11]  /*0c60*/  ISETP.GE.AND P1, PT, R16, RZ, PT ;  /* 0x000000ff1000720c */ /* 0x000fd60003f26270 */
[----:B------:R-:W-:Y:S02]  /*0c70*/  @P0 IMAD.MOV.U32 R11, RZ, RZ, RZ ;  /* 0x000000ffff0b0224 */ /* 0x000fe400078e00ff */
[----:B------:R-:W-:Y:S01]  /*0c80*/  @!P0 FFMA R14, R0, 1.84467440737095516160e+19, RZ ;  /* 0x5f800000000e8823 */ /* 0x000fe200000000ff */
[----:B------:R-:W-:Y:S02]  /*0c90*/  @!P0 IMAD.MOV.U32 R11, RZ, RZ, -0x40 ;  /* 0xffffffc0ff0b8424 */ /* 0x000fe400078e00ff */
[----:B------:R-:W-:-:S03]  /*0ca0*/  @!P1 FFMA R15, R3, 1.84467440737095516160e+19, RZ ;  /* 0x5f800000030f9823 */ /* 0x000fc600000000ff */
[----:B------:R-:W-:-:S07]  /*0cb0*/  @!P1 IADD3 R11, PT, PT, R11, 0x40, RZ ;  /* 0x000000400b0b9810 */ /* 0x000fce0007ffe0ff */
.L_x_16:
[----:B------:R-:W-:Y:S01]  /*0cc0*/  LEA R0, R13, 0xc0800000, 0x17 ;  /* 0xc08000000d007811 */ /* 0x000fe200078eb8ff */
[----:B------:R-:W-:Y:S01]  /*0cd0*/  VIADD R3, R18, 0xffffff81 ;  /* 0xffffff8112037836 */ /* 0x000fe20000000000 */
[----:B------:R-:W-:Y:S03]  /*0ce0*/  BSSY.RECONVERGENT B2, `(.L_x_21) ;  /* 0x0000035000027945 */ /* 0x000fe60003800200 */
[----:B------:R-:W-:Y:S02]  /*0cf0*/  IMAD.IADD R15, R15, 0x1, -R0 ;  /* 0x000000010f0f7824 */ /* 0x000fe400078e0a00 */
[----:B------:R-:W-:Y:S02]  /*0d00*/  IMAD R0, R3, -0x800000, R14 ;  /* 0xff80000003007824 */ /* 0x000fe400078e020e */
[----:B------:R-:W0:Y:S01]  /*0d10*/  MUFU.RCP R16, R15 ;  /* 0x0000000f00107308 */ /* 0x000e220000001000 */
[----:B------:R-:W-:-:S04]  /*0d20*/  FADD.FTZ R17, -R15, -RZ ;  /* 0x800000ff0f117221 */ /* 0x000fc80000010100 */
[----:B0-----:R-:W-:-:S04]  /*0d30*/  FFMA R19, R16, R17, 1 ;  /* 0x3f80000010137423 */ /* 0x001fc80000000011 */
[----:B------:R-:W-:-:S04]  /*0d40*/  FFMA R21, R16, R19, R16 ;  /* 0x0000001310157223 */ /* 0x000fc80000000010 */
[----:B------:R-:W-:-:S04]  /*0d50*/  FFMA R14, R0, R21, RZ ;  /* 0x00000015000e7223 */ /* 0x000fc800000000ff */
[----:B------:R-:W-:-:S04]  /*0d60*/  FFMA R19, R17, R14, R0 ;  /* 0x0000000e11137223 */ /* 0x000fc80000000000 */
[----:B------:R-:W-:Y:S01]  /*0d70*/  FFMA R16, R21, R19, R14 ;  /* 0x0000001315107223 */ /* 0x000fe2000000000e */
[----:B------:R-:W-:-:S03]  /*0d80*/  IADD3 R14, PT, PT, R3, 0x7f, -R13 ;  /* 0x0000007f030e7810 */ /* 0x000fc60007ffe80d */
[----:B------:R-:W-:Y:S02]  /*0d90*/  FFMA R17, R17, R16, R0 ;  /* 0x0000001011117223 */ /* 0x000fe40000000000 */
[----:B------:R-:W-:Y:S02]  /*0da0*/  IMAD.IADD R14, R14, 0x1, R11 ;  /* 0x000000010e0e7824 */ /* 0x000fe400078e020b */
[----:B------:R-:W-:-:S05]  /*0db0*/  FFMA R0, R21, R17, R16 ;  /* 0x0000001115007223 */ /* 0x000fca0000000010 */
[----:B------:R-:W-:-:S04]  /*0dc0*/  SHF.R.U32.HI R3, RZ, 0x17, R0 ;  /* 0x00000017ff037819 */ /* 0x000fc80000011600 */
[----:B------:R-:W-:-:S05]  /*0dd0*/  LOP3.LUT R3, R3, 0xff, RZ, 0xc0, !PT ;  /* 0x000000ff03037812 */ /* 0x000fca00078ec0ff */
[----:B------:R-:W-:-:S04]  /*0de0*/  IMAD.IADD R13, R3, 0x1, R14 ;  /* 0x00000001030d7824 */ /* 0x000fc800078e020e */
[----:B------:R-:W-:-:S05]  /*0df0*/  VIADD R3, R13, 0xffffffff ;  /* 0xffffffff0d037836 */ /* 0x000fca0000000000 */
[----:B------:R-:W-:-:S13]  /*0e00*/  ISETP.GE.U32.AND P0, PT, R3, 0xfe, PT ;  /* 0x000000fe0300780c */ /* 0x000fda0003f06070 */
[----:B------:R-:W-:Y:S05]  /*0e10*/  @!P0 BRA `(.L_x_22) ;  /* 0x0000000000808947 */ /* 0x000fea0003800000 */
[----:B------:R-:W-:-:S13]  /*0e20*/  ISETP.GT.AND P0, PT, R13, 0xfe, PT ;  /* 0x000000fe0d00780c */ /* 0x000fda0003f04270 */
[----:B------:R-:W-:Y:S05]  /*0e30*/  @P0 BRA `(.L_x_23) ;  /* 0x00000000006c0947 */ /* 0x000fea0003800000 */
[----:B------:R-:W-:-:S13]  /*0e40*/  ISETP.GE.AND P0, PT, R13, 0x1, PT ;  /* 0x000000010d00780c */ /* 0x000fda0003f06270 */
[----:B------:R-:W-:Y:S05]  /*0e50*/  @P0 BRA `(.L_x_24) ;  /* 0x0000000000740947 */ /* 0x000fea0003800000 */
[----:B------:R-:W-:Y:S02]  /*0e60*/  ISETP.GE.AND P0, PT, R13, -0x18, PT ;  /* 0xffffffe80d00780c */ /* 0x000fe40003f06270 */
[----:B------:R-:W-:-:S11]  /*0e70*/  LOP3.LUT R0, R0, 0x80000000, RZ, 0xc0, !PT ;  /* 0x8000000000007812 */ /* 0x000fd600078ec0ff */
[----:B------:R-:W-:Y:S05]  /*0e80*/  @!P0 BRA `(.L_x_24) ;  /* 0x0000000000688947 */ /* 0x000fea0003800000 */
[CCC-:B------:R-:W-:Y:S01]  /*0e90*/  FFMA.RZ R3, R21.reuse, R17.reuse, R16.reuse ;  /* 0x0000001115037223 */ /* 0x1c0fe2000000c010 */
[-CC-:B------:R-:W-:Y:S01]  /*0ea0*/  FFMA.RM R14, R21, R17.reuse, R16.reuse ;  /* 0x00000011150e7223 */ /* 0x180fe20000004010 */
[C---:B------:R-:W-:Y:S02]  /*0eb0*/  ISETP.NE.AND P2, PT, R13.reuse, RZ, PT ;  /* 0x000000ff0d00720c */ /* 0x040fe40003f45270 */
[----:B------:R-:W-:Y:S02]  /*0ec0*/  ISETP.NE.AND P1, PT, R13, RZ, PT ;  /* 0x000000ff0d00720c */ /* 0x000fe40003f25270 */
[----:B------:R-:W-:Y:S01]  /*0ed0*/  LOP3.LUT R11, R3, 0x7fffff, RZ, 0xc0, !PT ;  /* 0x007fffff030b7812 */ /* 0x000fe200078ec0ff */
[----:B------:R-:W-:Y:S01]  /*0ee0*/  FFMA.RP R3, R21, R17, R16 ;  /* 0x0000001115037223 */ /* 0x000fe20000008010 */
[----:B------:R-:W-:Y:S01]  /*0ef0*/  IADD3 R16, PT, PT, R13, 0x20, RZ ;  /* 0x000000200d107810 */ /* 0x000fe20007ffe0ff */
[----:B------:R-:W-:Y:S01]  /*0f00*/  IMAD.MOV R13, RZ, RZ, -R13 ;  /* 0x000000ffff0d7224 */ /* 0x000fe200078e0a0d */
[----:B------:R-:W-:-:S02]  /*0f10*/  LOP3.LUT R11, R11, 0x800000, RZ, 0xfc, !PT ;  /* 0x008000000b0b7812 */ /* 0x000fc400078efcff */
[----:B------:R-:W-:Y:S02]  /*0f20*/  FSETP.NEU.FTZ.AND P0, PT, R3, R14, PT ;  /* 0x0000000e0300720b */ /* 0x000fe40003f1d000 */
[----:B------:R-:W-:Y:S02]  /*0f30*/  SHF.L.U32 R16, R11, R16, RZ ;  /* 0x000000100b107219 */ /* 0x000fe400000006ff */
[----:B------:R-:W-:Y:S02]  /*0f40*/  SEL R14, R13, RZ, P2 ;  /* 0x000000ff0d0e7207 */ /* 0x000fe40001000000 */
[----:B------:R-:W-:Y:S02]  /*0f50*/  ISETP.NE.AND P1, PT, R16, RZ, P1 ;  /* 0x000000ff1000720c */ /* 0x000fe40000f25270 */
[----:B------:R-:W-:Y:S02]  /*0f60*/  SHF.R.U32.HI R14, RZ, R14, R11 ;  /* 0x0000000eff0e7219 */ /* 0x000fe4000001160b */
[----:B------:R-:W-:-:S02]  /*0f70*/  PLOP3.LUT P0, PT, P0, P1, PT, 0xf8, 0x8f ;  /* 0x00000000008f781c */ /* 0x000fc40000703f70 */
[----:B------:R-:W-:Y:S02]  /*0f80*/  SHF.R.U32.HI R16, RZ, 0x1, R14 ;  /* 0x00000001ff107819 */ /* 0x000fe4000001160e */
[----:B------:R-:W-:-:S04]  /*0f90*/  SEL R3, RZ, 0x1, !P0 ;  /* 0x00000001ff037807 */ /* 0x000fc80004000000 */
[----:B------:R-:W-:-:S04]  /*0fa0*/  LOP3.LUT R3, R3, 0x1, R16, 0xf8, !PT ;  /* 0x0000000103037812 */ /* 0x000fc800078ef810 */
[----:B------:R-:W-:-:S05]  /*0fb0*/  LOP3.LUT R3, R3, R14, RZ, 0xc0, !PT ;  /* 0x0000000e03037212 */ /* 0x000fca00078ec0ff */
[----:B------:R-:W-:-:S05]  /*0fc0*/  IMAD.IADD R3, R16, 0x1, R3 ;  /* 0x0000000110037824 */ /* 0x000fca00078e0203 */
[----:B------:R-:W-:Y:S01]  /*0fd0*/  LOP3.LUT R0, R3, R0, RZ, 0xfc, !PT ;  /* 0x0000000003007212 */ /* 0x000fe200078efcff */
[----:B------:R-:W-:Y:S06]  /*0fe0*/  BRA `(.L_x_24) ;  /* 0x0000000000107947 */ /* 0x000fec0003800000 */
.L_x_23:
[----:B------:R-:W-:-:S04]  /*0ff0*/  LOP3.LUT R0, R0, 0x80000000, RZ, 0xc0, !PT ;  /* 0x8000000000007812 */ /* 0x000fc800078ec0ff */
[----:B------:R-:W-:Y:S01]  /*1000*/  LOP3.LUT R0, R0, 0x7f800000, RZ, 0xfc, !PT ;  /* 0x7f80000000007812 */ /* 0x000fe200078efcff */
[----:B------:R-:W-:Y:S06]  /*1010*/  BRA `(.L_x_24) ;  /* 0x0000000000047947 */ /* 0x000fec0003800000 */
.L_x_22:
[----:B------:R-:W-:-:S07]  /*1020*/  IMAD R0, R14, 0x800000, R0 ;  /* 0x008000000e007824 */ /* 0x000fce00078e0200 */
.L_x_24:
[----:B------:R-:W-:Y:S05]  /*1030*/  BSYNC.RECONVERGENT B2 ;  /* 0x0000000000027941 */ /* 0x000fea0003800200 */
.L_x_21:
[----:B------:R-:W-:Y:S05]  /*1040*/  BRA `(.L_x_25) ;  /* 0x0000000000207947 */ /* 0x000fea0003800000 */
.L_x_20:
[----:B------:R-:W-:-:S04]  /*1050*/  LOP3.LUT R0, R15, 0x80000000, R14, 0x48, !PT ;  /* 0x800000000f007812 */ /* 0x000fc800078e480e */
[----:B------:R-:W-:Y:S01]  /*1060*/  LOP3.LUT R0, R0, 0x7f800000, RZ, 0xfc, !PT ;  /* 0x7f80000000007812 */ /* 0x000fe200078efcff */
[----:B------:R-:W-:Y:S06]  /*1070*/  BRA `(.L_x_25) ;  /* 0x0000000000147947 */ /* 0x000fec0003800000 */
.L_x_19:
[----:B------:R-:W-:Y:S01]  /*1080*/  LOP3.LUT R0, R15, 0x80000000, R14, 0x48, !PT ;  /* 0x800000000f007812 */ /* 0x000fe200078e480e */
[----:B------:R-:W-:Y:S06]  /*1090*/  BRA `(.L_x_25) ;  /* 0x00000000000c7947 */ /* 0x000fec0003800000 */
.L_x_18:
[----:B------:R-:W0:Y:S01]  /*10a0*/  MUFU.RSQ R0, -QNAN ;  /* 0xffc0000000007908 */ /* 0x000e220000001400 */
[----:B------:R-:W-:Y:S05]  /*10b0*/  BRA `(.L_x_25) ;  /* 0x0000000000047947 */ /* 0x000fea0003800000 */
.L_x_17:
[----:B------:R-:W-:-:S07]  /*10c0*/  FADD.FTZ R0, R0, R3 ;  /* 0x0000000300007221 */ /* 0x000fce0000010000 */
.L_x_25:
[----:B------:R-:W-:Y:S05]  /*10d0*/  BSYNC.RECONVERGENT B1 ;  /* 0x0000000000017941 */ /* 0x000fea0003800200 */
.L_x_15:
[----:B------:R-:W-:-:S04]  /*10e0*/  IMAD.MOV.U32 R13, RZ, RZ, 0x0 ;  /* 0x00000000ff0d7424 */ /* 0x000fc800078e00ff */
[----:B0-----:R-:W-:Y:S05]  /*10f0*/  RET.REL.NODEC R12 `(_Z3f_hifPKfPfi) ;  /* 0xffffffec0cc07950 */ /* 0x001fea0003c3ffff */
.L_x_26:
[----:B------:R-:W-:-:S00]  /*1100*/  BRA `(.L_x_26) ;  /* 0xfffffffc00fc7947 */ /* 0x000fc0000383ffff */
[----:B------:R-:W-:-:S00]  /*1110*/  NOP ;  /* 0x0000000000007918 */ /* 0x000fc00000000000 */
        /* <DEDUP_REMOVED lines=14> */
.L_x_28:


//--------------------- .nv.shared._Z3f_hifPKfPfi --------------------------
	.section	.nv.shared._Z3f_hifPKfPfi,"aw",@nobits
	.sectionflags	@""
	.align	16
	.zero		1024


//--------------------- .nv.shared.reserved.0     --------------------------
	.section	.nv.shared.reserved.0,"aw",@nobits
	.weak		__nv_reservedSMEM_offset_0_alias
	.size		__nv_reservedSMEM_offset_0_alias, 0, 64
	.other		__nv_reservedSMEM_offset_0_alias,@"STO_CUDA_RESERVED_SHARED STV_DEFAULT"
__nv_reservedSMEM_offset_0_alias:
	.zero		0
	.zero		64


//--------------------- .nv.constant0._Z3f_hifPKfPfi --------------------------
	.section	.nv.constant0._Z3f_hifPKfPfi,"a",@progbits
	.sectionflags	@""
	.align	4
.nv.constant0._Z3f_hifPKfPfi:
	.zero		924


//--------------------- SYMBOLS --------------------------

	.type		.nv.reservedSmem.offset0,@object
	.size		.nv.reservedSmem.offset0,0x4
	.type		.nv.reservedSmem.cap,@object
	.size		.nv.reservedSmem.cap,0x4
